//
// Generated by NVIDIA NVVM Compiler
//
// Compiler Build ID: CL-36424714
// Cuda compilation tools, release 13.0, V13.0.88
// Based on NVVM 20.0.0
//

.version 9.0
.target sm_100
.address_size 64

	// .globl	_Z15matrixMulKernelPfS_S_i
// _ZZ15matrixMulKernelPfS_S_iE2As has been demoted
// _ZZ15matrixMulKernelPfS_S_iE2Bs has been demoted

.visible .entry _Z15matrixMulKernelPfS_S_i(
	.param .u64 .ptr .align 1 _Z15matrixMulKernelPfS_S_i_param_0,
	.param .u64 .ptr .align 1 _Z15matrixMulKernelPfS_S_i_param_1,
	.param .u64 .ptr .align 1 _Z15matrixMulKernelPfS_S_i_param_2,
	.param .u32 _Z15matrixMulKernelPfS_S_i_param_3
)
{
	.reg .pred 	%p<8>;
	.reg .b32 	%r<42>;
	.reg .b32 	%f<111>;
	.reg .b64 	%rd<13>;
	// demoted variable
	.shared .align 4 .b8 _ZZ15matrixMulKernelPfS_S_iE2As[4096];
	// demoted variable
	.shared .align 4 .b8 _ZZ15matrixMulKernelPfS_S_iE2Bs[4096];
	ld.param.u64 	%rd3, [_Z15matrixMulKernelPfS_S_i_param_0];
	ld.param.u64 	%rd4, [_Z15matrixMulKernelPfS_S_i_param_1];
	ld.param.u64 	%rd5, [_Z15matrixMulKernelPfS_S_i_param_2];
	ld.param.u32 	%r23, [_Z15matrixMulKernelPfS_S_i_param_3];
	mov.u32 	%r24, %ctaid.y;
	mov.u32 	%r25, %ntid.y;
	mov.u32 	%r39, %tid.y;
	mad.lo.s32 	%r2, %r24, %r25, %r39;
	mov.u32 	%r26, %ctaid.x;
	mov.u32 	%r27, %ntid.x;
	mov.u32 	%r37, %tid.x;
	mad.lo.s32 	%r4, %r26, %r27, %r37;
	setp.lt.s32 	%p1, %r23, 1;
	mov.f32 	%f110, 0f00000000;
	@%p1 bra 	$L__BB0_7;
	add.s32 	%r28, %r23, 31;
	shr.u32 	%r29, %r28, 5;
	shl.b32 	%r30, %r39, 7;
	mov.u32 	%r31, _ZZ15matrixMulKernelPfS_S_iE2As;
	add.s32 	%r5, %r31, %r30;
	shl.b32 	%r32, %r37, 2;
	add.s32 	%r6, %r5, %r32;
	mov.u32 	%r33, _ZZ15matrixMulKernelPfS_S_iE2Bs;
	add.s32 	%r8, %r33, %r32;
	add.s32 	%r7, %r8, %r30;
	neg.s32 	%r41, %r29;
	mad.lo.s32 	%r40, %r39, %r23, %r4;
	shl.b32 	%r11, %r23, 5;
	mad.lo.s32 	%r38, %r23, %r2, %r37;
	cvta.to.global.u64 	%rd1, %rd3;
	cvta.to.global.u64 	%rd2, %rd4;
	mov.f32 	%f110, 0f00000000;
$L__BB0_2:
	max.u32 	%r34, %r2, %r37;
	setp.ge.u32 	%p2, %r34, %r23;
	mov.f32 	%f108, 0f00000000;
	@%p2 bra 	$L__BB0_4;
	mul.wide.u32 	%rd6, %r38, 4;
	add.s64 	%rd7, %rd1, %rd6;
	ld.global.f32 	%f108, [%rd7];
$L__BB0_4:
	setp.ge.s32 	%p3, %r4, %r23;
	st.shared.f32 	[%r6], %f108;
	setp.ge.u32 	%p4, %r39, %r23;
	mov.f32 	%f109, 0f00000000;
	or.pred  	%p5, %p3, %p4;
	@%p5 bra 	$L__BB0_6;
	mul.wide.u32 	%rd8, %r40, 4;
	add.s64 	%rd9, %rd2, %rd8;
	ld.global.f32 	%f109, [%rd9];
$L__BB0_6:
	st.shared.f32 	[%r7], %f109;
	bar.sync 	0;
	ld.shared.f32 	%f12, [%r5];
	ld.shared.f32 	%f13, [%r8];
	fma.rn.f32 	%f14, %f12, %f13, %f110;
	ld.shared.f32 	%f15, [%r5+4];
	ld.shared.f32 	%f16, [%r8+128];
	fma.rn.f32 	%f17, %f15, %f16, %f14;
	ld.shared.f32 	%f18, [%r5+8];
	ld.shared.f32 	%f19, [%r8+256];
	fma.rn.f32 	%f20, %f18, %f19, %f17;
	ld.shared.f32 	%f21, [%r5+12];
	ld.shared.f32 	%f22, [%r8+384];
	fma.rn.f32 	%f23, %f21, %f22, %f20;
	ld.shared.f32 	%f24, [%r5+16];
	ld.shared.f32 	%f25, [%r8+512];
	fma.rn.f32 	%f26, %f24, %f25, %f23;
	ld.shared.f32 	%f27, [%r5+20];
	ld.shared.f32 	%f28, [%r8+640];
	fma.rn.f32 	%f29, %f27, %f28, %f26;
	ld.shared.f32 	%f30, [%r5+24];
	ld.shared.f32 	%f31, [%r8+768];
	fma.rn.f32 	%f32, %f30, %f31, %f29;
	ld.shared.f32 	%f33, [%r5+28];
	ld.shared.f32 	%f34, [%r8+896];
	fma.rn.f32 	%f35, %f33, %f34, %f32;
	ld.shared.f32 	%f36, [%r5+32];
	ld.shared.f32 	%f37, [%r8+1024];
	fma.rn.f32 	%f38, %f36, %f37, %f35;
	ld.shared.f32 	%f39, [%r5+36];
	ld.shared.f32 	%f40, [%r8+1152];
	fma.rn.f32 	%f41, %f39, %f40, %f38;
	ld.shared.f32 	%f42, [%r5+40];
	ld.shared.f32 	%f43, [%r8+1280];
	fma.rn.f32 	%f44, %f42, %f43, %f41;
	ld.shared.f32 	%f45, [%r5+44];
	ld.shared.f32 	%f46, [%r8+1408];
	fma.rn.f32 	%f47, %f45, %f46, %f44;
	ld.shared.f32 	%f48, [%r5+48];
	ld.shared.f32 	%f49, [%r8+1536];
	fma.rn.f32 	%f50, %f48, %f49, %f47;
	ld.shared.f32 	%f51, [%r5+52];
	ld.shared.f32 	%f52, [%r8+1664];
	fma.rn.f32 	%f53, %f51, %f52, %f50;
	ld.shared.f32 	%f54, [%r5+56];
	ld.shared.f32 	%f55, [%r8+1792];
	fma.rn.f32 	%f56, %f54, %f55, %f53;
	ld.shared.f32 	%f57, [%r5+60];
	ld.shared.f32 	%f58, [%r8+1920];
	fma.rn.f32 	%f59, %f57, %f58, %f56;
	ld.shared.f32 	%f60, [%r5+64];
	ld.shared.f32 	%f61, [%r8+2048];
	fma.rn.f32 	%f62, %f60, %f61, %f59;
	ld.shared.f32 	%f63, [%r5+68];
	ld.shared.f32 	%f64, [%r8+2176];
	fma.rn.f32 	%f65, %f63, %f64, %f62;
	ld.shared.f32 	%f66, [%r5+72];
	ld.shared.f32 	%f67, [%r8+2304];
	fma.rn.f32 	%f68, %f66, %f67, %f65;
	ld.shared.f32 	%f69, [%r5+76];
	ld.shared.f32 	%f70, [%r8+2432];
	fma.rn.f32 	%f71, %f69, %f70, %f68;
	ld.shared.f32 	%f72, [%r5+80];
	ld.shared.f32 	%f73, [%r8+2560];
	fma.rn.f32 	%f74, %f72, %f73, %f71;
	ld.shared.f32 	%f75, [%r5+84];
	ld.shared.f32 	%f76, [%r8+2688];
	fma.rn.f32 	%f77, %f75, %f76, %f74;
	ld.shared.f32 	%f78, [%r5+88];
	ld.shared.f32 	%f79, [%r8+2816];
	fma.rn.f32 	%f80, %f78, %f79, %f77;
	ld.shared.f32 	%f81, [%r5+92];
	ld.shared.f32 	%f82, [%r8+2944];
	fma.rn.f32 	%f83, %f81, %f82, %f80;
	ld.shared.f32 	%f84, [%r5+96];
	ld.shared.f32 	%f85, [%r8+3072];
	fma.rn.f32 	%f86, %f84, %f85, %f83;
	ld.shared.f32 	%f87, [%r5+100];
	ld.shared.f32 	%f88, [%r8+3200];
	fma.rn.f32 	%f89, %f87, %f88, %f86;
	ld.shared.f32 	%f90, [%r5+104];
	ld.shared.f32 	%f91, [%r8+3328];
	fma.rn.f32 	%f92, %f90, %f91, %f89;
	ld.shared.f32 	%f93, [%r5+108];
	ld.shared.f32 	%f94, [%r8+3456];
	fma.rn.f32 	%f95, %f93, %f94, %f92;
	ld.shared.f32 	%f96, [%r5+112];
	ld.shared.f32 	%f97, [%r8+3584];
	fma.rn.f32 	%f98, %f96, %f97, %f95;
	ld.shared.f32 	%f99, [%r5+116];
	ld.shared.f32 	%f100, [%r8+3712];
	fma.rn.f32 	%f101, %f99, %f100, %f98;
	ld.shared.f32 	%f102, [%r5+120];
	ld.shared.f32 	%f103, [%r8+3840];
	fma.rn.f32 	%f104, %f102, %f103, %f101;
	ld.shared.f32 	%f105, [%r5+124];
	ld.shared.f32 	%f106, [%r8+3968];
	fma.rn.f32 	%f110, %f105, %f106, %f104;
	bar.sync 	0;
	add.s32 	%r41, %r41, 1;
	setp.ne.s32 	%p6, %r41, 0;
	add.s32 	%r40, %r40, %r11;
	add.s32 	%r39, %r39, 32;
	add.s32 	%r38, %r38, 32;
	add.s32 	%r37, %r37, 32;
	@%p6 bra 	$L__BB0_2;
$L__BB0_7:
	max.s32 	%r35, %r2, %r4;
	setp.ge.s32 	%p7, %r35, %r23;
	@%p7 bra 	$L__BB0_9;
	mad.lo.s32 	%r36, %r23, %r2, %r4;
	cvta.to.global.u64 	%rd10, %rd5;
	mul.wide.s32 	%rd11, %r36, 4;
	add.s64 	%rd12, %rd10, %rd11;
	st.global.f32 	[%rd12], %f110;
$L__BB0_9:
	ret;

}


// ===== COMPILED SASS (sm_100) =====

	.target	sm_100

	.elftype	@"ET_EXEC"


//--------------------- .note.nv.tkinfo           --------------------------
	.section	.note.nv.tkinfo,"",@"SHT_NOTE"
	.sectionflags	@"SHF_NOTE_NV_TKINFO"
	.tkinfo
        /*0018*/ 	.word	0x00000002
        /*0030*/ 	.string	""
        /*0030*/ 	.string	"ptxas"
        /*0030*/ 	.string	"Cuda compilation tools, release 13.0, V13.0.88"
        /*0030*/ 	.string	"Build cuda_13.0.r13.0/compiler.36424714_0"
        /*0030*/ 	.string	"-arch sm_100 -m 64 "



//--------------------- .note.nv.cuinfo           --------------------------
	.section	.note.nv.cuinfo,"",@"SHT_NOTE"
	.sectionflags	@"SHF_NOTE_NV_CUINFO"
        /*0018*/ 	.short	0x0002
        /*001a*/ 	.short	0x0064
        /*001c*/ 	.short	0x0082
	.zero		2


//--------------------- .nv.info                  --------------------------
	.section	.nv.info,"",@"SHT_CUDA_INFO"
	.align	4


	//----- nvinfo : EIATTR_REGCOUNT
	.align		4
        /*0000*/ 	.byte	0x04, 0x2f
        /*0002*/ 	.short	(.L_1 - .L_0)
	.align		4
.L_0:
        /*0004*/ 	.word	index@(_Z15matrixMulKernelPfS_S_i)
        /*0008*/ 	.word	0x00000020


	//----- nvinfo : EIATTR_FRAME_SIZE
	.align		4
.L_1:
        /*000c*/ 	.byte	0x04, 0x11
        /*000e*/ 	.short	(.L_3 - .L_2)
	.align		4
.L_2:
        /*0010*/ 	.word	index@(_Z15matrixMulKernelPfS_S_i)
        /*0014*/ 	.word	0x00000000


	//----- nvinfo : EIATTR_MIN_STACK_SIZE
	.align		4
.L_3:
        /*0018*/ 	.byte	0x04, 0x12
        /*001a*/ 	.short	(.L_5 - .L_4)
	.align		4
.L_4:
        /*001c*/ 	.word	index@(_Z15matrixMulKernelPfS_S_i)
        /*0020*/ 	.word	0x00000000
.L_5:


//--------------------- .nv.compat                --------------------------
	.section	.nv.compat,"",@"SHT_CUDA_COMPAT_INFO"
	.align	4
        /*0000*/ 	.byte	0x02, 0x09, 0x00, 0x00, 0x02, 0x02, 0x01, 0x00, 0x02, 0x05, 0x05, 0x00, 0x03, 0x07, 0x01, 0x01
        /*0010*/ 	.byte	0x02, 0x03, 0x00, 0x00, 0x02, 0x06, 0x01, 0x00, 0x04, 0x0b, 0x08, 0x00, 0x09, 0x00, 0x00, 0x00
        /*0020*/ 	.byte	0x00, 0x00, 0x00, 0x00


//--------------------- .nv.info._Z15matrixMulKernelPfS_S_i --------------------------
	.section	.nv.info._Z15matrixMulKernelPfS_S_i,"",@"SHT_CUDA_INFO"
	.sectionflags	@""
	.align	4


	//----- nvinfo : EIATTR_CUDA_API_VERSION
	.align		4
        /*0000*/ 	.byte	0x04, 0x37
        /*0002*/ 	.short	(.L_7 - .L_6)
.L_6:
        /*0004*/ 	.word	0x00000082


	//----- nvinfo : EIATTR_KPARAM_INFO
	.align		4
.L_7:
        /*0008*/ 	.byte	0x04, 0x17
        /*000a*/ 	.short	(.L_9 - .L_8)
.L_8:
        /*000c*/ 	.word	0x00000000
        /*0010*/ 	.short	0x0003
        /*0012*/ 	.short	0x0018
        /*0014*/ 	.byte	0x00, 0xf0, 0x11, 0x00


	//----- nvinfo : EIATTR_KPARAM_INFO
	.align		4
.L_9:
        /*0018*/ 	.byte	0x04, 0x17
        /*001a*/ 	.short	(.L_11 - .L_10)
.L_10:
        /*001c*/ 	.word	0x00000000
        /*0020*/ 	.short	0x0002
        /*0022*/ 	.short	0x0010
        /*0024*/ 	.byte	0x00, 0xf5, 0x21, 0x00


	//----- nvinfo : EIATTR_KPARAM_INFO
	.align		4
.L_11:
        /*0028*/ 	.byte	0x04, 0x17
        /*002a*/ 	.short	(.L_13 - .L_12)
.L_12:
        /*002c*/ 	.word	0x00000000
        /*0030*/ 	.short	0x0001
        /*0032*/ 	.short	0x0008
        /*0034*/ 	.byte	0x00, 0xf5, 0x21, 0x00


	//----- nvinfo : EIATTR_KPARAM_INFO
	.align		4
.L_13:
        /*0038*/ 	.byte	0x04, 0x17
        /*003a*/ 	.short	(.L_15 - .L_14)
.L_14:
        /*003c*/ 	.word	0x00000000
        /*0040*/ 	.short	0x0000
        /*0042*/ 	.short	0x0000
        /*0044*/ 	.byte	0x00, 0xf5, 0x21, 0x00


	//----- nvinfo : EIATTR_SPARSE_MMA_MASK
	.align		4
.L_15:
        /*0048*/ 	.byte	0x03, 0x50
        /*004a*/ 	.short	0x0000


	//----- nvinfo : EIATTR_MAXREG_COUNT
	.align		4
        /*004c*/ 	.byte	0x03, 0x1b
        /*004e*/ 	.short	0x00ff


	//----- nvinfo : EIATTR_NUM_BARRIERS
	.align		4
        /*0050*/ 	.byte	0x02, 0x4c
        /*0052*/ 	.byte	0x01
	.zero		1


	//----- nvinfo : EIATTR_MERCURY_ISA_VERSION
	.align		4
        /*0054*/ 	.byte	0x03, 0x5f
        /*0056*/ 	.short	0x0101


	//----- nvinfo : EIATTR_VRC_CTA_INIT_COUNT
	.align		4
        /*0058*/ 	.byte	0x02, 0x4a
	.zero		1
	.zero		1


	//----- nvinfo : EIATTR_EXIT_INSTR_OFFSETS
	.align		4
        /*005c*/ 	.byte	0x04, 0x1c
        /*005e*/ 	.short	(.L_17 - .L_16)


	//   ....[0]....
.L_16:
        /*0060*/ 	.word	0x00000810


	//   ....[1]....
        /*0064*/ 	.word	0x00000860


	//----- nvinfo : EIATTR_CBANK_PARAM_SIZE
	.align		4
.L_17:
        /*0068*/ 	.byte	0x03, 0x19
        /*006a*/ 	.short	0x001c


	//----- nvinfo : EIATTR_PARAM_CBANK
	.align		4
        /*006c*/ 	.byte	0x04, 0x0a
        /*006e*/ 	.short	(.L_19 - .L_18)
	.align		4
.L_18:
        /*0070*/ 	.word	index@(.nv.constant0._Z15matrixMulKernelPfS_S_i)
        /*0074*/ 	.short	0x0380
        /*0076*/ 	.short	0x001c


	//----- nvinfo : EIATTR_SW_WAR
	.align		4
.L_19:
        /*0078*/ 	.byte	0x04, 0x36
        /*007a*/ 	.short	(.L_21 - .L_20)
.L_20:
        /*007c*/ 	.word	0x00000008
.L_21:


//--------------------- .nv.callgraph             --------------------------
	.section	.nv.callgraph,"",@"SHT_CUDA_CALLGRAPH"
	.align	4
	.sectionentsize	8
	.align		4
        /*0000*/ 	.word	0x00000000
	.align		4
        /*0004*/ 	.word	0xffffffff
	.align		4
        /*0008*/ 	.word	0x00000000
	.align		4
        /*000c*/ 	.word	0xfffffffe
	.align		4
        /*0010*/ 	.word	0x00000000
	.align		4
        /*0014*/ 	.word	0xfffffffd
	.align		4
        /*0018*/ 	.word	0x00000000
	.align		4
        /*001c*/ 	.word	0xfffffffc


//--------------------- .text._Z15matrixMulKernelPfS_S_i --------------------------
	.section	.text._Z15matrixMulKernelPfS_S_i,"ax",@progbits
	.align	128
        .global         _Z15matrixMulKernelPfS_S_i
        .type           _Z15matrixMulKernelPfS_S_i,@function
        .size           _Z15matrixMulKernelPfS_S_i,(.L_x_3 - _Z15matrixMulKernelPfS_S_i)
        .other          _Z15matrixMulKernelPfS_S_i,@"STO_CUDA_ENTRY STV_DEFAULT"
_Z15matrixMulKernelPfS_S_i:
.text._Z15matrixMulKernelPfS_S_i:
[----:B------:R-:W-:Y:S01]  /*0000*/  LDC R1, c[0x0][0x37c] ;  /* 0x0000df00ff017b82 */ /* 0x000fe20000000800 */
[----:B------:R-:W0:Y:S01]  /*0010*/  LDCU UR6, c[0x0][0x398] ;  /* 0x00007300ff0677ac */ /* 0x000e220008000800 */
[----:B------:R-:W1:Y:S06]  /*0020*/  S2R R19, SR_TID.Y ;  /* 0x0000000000137919 */ /* 0x000e6c0000002200 */
[----:B------:R-:W1:Y:S01]  /*0030*/  LDC R23, c[0x0][0x364] ;  /* 0x0000d900ff177b82 */ /* 0x000e620000000800 */
[----:B------:R-:W-:Y:S01]  /*0040*/  HFMA2 R25, -RZ, RZ, 0, 0 ;  /* 0x00000000ff197431 */ /* 0x000fe200000001ff */
[----:B------:R-:W2:Y:S01]  /*0050*/  LDCU.64 UR8, c[0x0][0x358] ;  /* 0x00006b00ff0877ac */ /* 0x000ea20008000a00 */
[----:B------:R-:W3:Y:S05]  /*0060*/  S2R R18, SR_TID.X ;  /* 0x0000000000127919 */ /* 0x000eea0000002100 */
[----:B------:R-:W1:Y:S08]  /*0070*/  S2UR UR4, SR_CTAID.Y ;  /* 0x00000000000479c3 */ /* 0x000e700000002600 */
[----:B------:R-:W3:Y:S01]  /*0080*/  S2UR UR5, SR_CTAID.X ;  /* 0x00000000000579c3 */ /* 0x000ee20000002500 */
[----:B0-----:R-:W-:-:S04]  /*0090*/  MOV R6, UR6 ;  /* 0x0000000600067c02 */ /* 0x001fc80008000f00 */
[----:B------:R-:W-:-:S03]  /*00a0*/  ISETP.GE.AND P0, PT, R6, 0x1, PT ;  /* 0x000000010600780c */ /* 0x000fc60003f06270 */
[----:B------:R-:W3:Y:S01]  /*00b0*/  LDC R21, c[0x0][0x360] ;  /* 0x0000d800ff157b82 */ /* 0x000ee20000000800 */
[----:B-1----:R-:W-:Y:S02]  /*00c0*/  IMAD R23, R23, UR4, R19 ;  /* 0x0000000417177c24 */ /* 0x002fe4000f8e0213 */
[----:B---3--:R-:W-:-:S07]  /*00d0*/  IMAD R21, R21, UR5, R18 ;  /* 0x0000000515157c24 */ /* 0x008fce000f8e0212 */
[----:B--2---:R-:W-:Y:S05]  /*00e0*/  @!P0 BRA `(.L_x_0) ;  /* 0x0000000400c08947 */ /* 0x004fea0003800000 */
[----:B------:R-:W0:Y:S01]  /*00f0*/  S2UR UR6, SR_CgaCtaId ;  /* 0x00000000000679c3 */ /* 0x000e220000008800 */
[----:B------:R-:W-:Y:S01]  /*0100*/  UMOV UR4, 0x400 ;  /* 0x0000040000047882 */ /* 0x000fe20000000000 */
[----:B------:R-:W-:Y:S01]  /*0110*/  IADD3 R2, PT, PT, R6, 0x1f, RZ ;  /* 0x0000001f06027810 */ /* 0x000fe20007ffe0ff */
[----:B------:R-:W-:Y:S01]  /*0120*/  UIADD3 UR5, UPT, UPT, UR4, 0x1000, URZ ;  /* 0x0000100004057890 */ /* 0x000fe2000fffe0ff */
[----:B------:R-:W-:Y:S01]  /*0130*/  MOV R25, RZ ;  /* 0x000000ff00197202 */ /* 0x000fe20000000f00 */
[-C--:B------:R-:W-:Y:S01]  /*0140*/  IMAD R17, R19, R6.reuse, R21 ;  /* 0x0000000613117224 */ /* 0x080fe200078e0215 */
[----:B------:R-:W-:Y:S01]  /*0150*/  SHF.R.U32.HI R2, RZ, 0x5, R2 ;  /* 0x00000005ff027819 */ /* 0x000fe20000011602 */
[----:B------:R-:W-:Y:S01]  /*0160*/  IMAD R7, R23, R6, R18 ;  /* 0x0000000617077224 */ /* 0x000fe200078e0212 */
[----:B------:R-:W1:Y:S02]  /*0170*/  LDC R0, c[0x0][0x398] ;  /* 0x0000e600ff007b82 */ /* 0x000e640000000800 */
[----:B------:R-:W-:Y:S01]  /*0180*/  IADD3 R16, PT, PT, -R2, RZ, RZ ;  /* 0x000000ff02107210 */ /* 0x000fe20007ffe1ff */
[----:B0-----:R-:W-:-:S02]  /*0190*/  ULEA UR4, UR6, UR4, 0x18 ;  /* 0x0000000406047291 */ /* 0x001fc4000f8ec0ff */
[----:B------:R-:W-:-:S04]  /*01a0*/  ULEA UR5, UR6, UR5, 0x18 ;  /* 0x0000000506057291 */ /* 0x000fc8000f8ec0ff */
[C---:B------:R-:W-:Y:S02]  /*01b0*/  LEA R5, R19.reuse, UR4, 0x7 ;  /* 0x0000000413057c11 */ /* 0x040fe4000f8e38ff */
[C---:B------:R-:W-:Y:S02]  /*01c0*/  LEA R3, R18.reuse, UR5, 0x2 ;  /* 0x0000000512037c11 */ /* 0x040fe4000f8e10ff */
[----:B------:R-:W-:Y:S02]  /*01d0*/  LEA R4, R18, R5, 0x2 ;  /* 0x0000000512047211 */ /* 0x000fe400078e10ff */
[----:B------:R-:W-:-:S07]  /*01e0*/  LEA R2, R19, R3, 0x7 ;  /* 0x0000000313027211 */ /* 0x000fce00078e38ff */
.L_x_1:
[----:B-1----:R-:W-:Y:S01]  /*01f0*/  MOV R6, R0 ;  /* 0x0000000000067202 */ /* 0x002fe20000000f00 */
[----:B------:R-:W-:Y:S01]  /*0200*/  HFMA2 R29, -RZ, RZ, 0, 0 ;  /* 0x00000000ff1d7431 */ /* 0x000fe200000001ff */
[----:B------:R-:W-:Y:S02]  /*0210*/  VIMNMX.U32 R9, PT, PT, R23, R18, !PT ;  /* 0x0000001217097248 */ /* 0x000fe40007fe0000 */
[-C--:B------:R-:W-:Y:S02]  /*0220*/  ISETP.GE.U32.AND P0, PT, R19, R6.reuse, PT ;  /* 0x000000061300720c */ /* 0x080fe40003f06070 */
[-C--:B------:R-:W-:Y:S02]  /*0230*/  ISETP.GE.U32.AND P1, PT, R9, R6.reuse, PT ;  /* 0x000000060900720c */ /* 0x080fe40003f26070 */
[----:B------:R-:W-:Y:S02]  /*0240*/  ISETP.GE.OR P0, PT, R21, R6, P0 ;  /* 0x000000061500720c */ /* 0x000fe40000706670 */
[----:B------:R-:W-:-:S09]  /*0250*/  MOV R20, RZ ;  /* 0x000000ff00147202 */ /* 0x000fd20000000f00 */
[----:B------:R-:W0:Y:S08]  /*0260*/  @!P1 LDC.64 R10, c[0x0][0x380] ;  /* 0x0000e000ff0a9b82 */ /* 0x000e300000000a00 */
[----:B------:R-:W1:Y:S01]  /*0270*/  @!P0 LDC.64 R8, c[0x0][0x388] ;  /* 0x0000e200ff088b82 */ /* 0x000e620000000a00 */
[----:B0-----:R-:W-:-:S05]  /*0280*/  @!P1 IMAD.WIDE.U32 R10, R7, 0x4, R10 ;  /* 0x00000004070a9825 */ /* 0x001fca00078e000a */
[----:B------:R-:W2:Y:S01]  /*0290*/  @!P1 LDG.E R29, desc[UR8][R10.64] ;  /* 0x000000080a1d9981 */ /* 0x000ea2000c1e1900 */
[----:B-1----:R-:W-:-:S05]  /*02a0*/  @!P0 IMAD.WIDE.U32 R8, R17, 0x4, R8 ;  /* 0x0000000411088825 */ /* 0x002fca00078e0008 */
[----:B------:R-:W3:Y:S04]  /*02b0*/  @!P0 LDG.E R20, desc[UR8][R8.64] ;  /* 0x0000000808148981 */ /* 0x000ee8000c1e1900 */
[----:B--2---:R-:W-:Y:S04]  /*02c0*/  STS [R4], R29 ;  /* 0x0000001d04007388 */ /* 0x004fe80000000800 */
[----:B---3--:R-:W-:Y:S01]  /*02d0*/  STS [R2], R20 ;  /* 0x0000001402007388 */ /* 0x008fe20000000800 */
[----:B------:R-:W-:Y:S06]  /*02e0*/  BAR.SYNC.DEFER_BLOCKING 0x0 ;  /* 0x0000000000007b1d */ /* 0x000fec0000010000 */
[----:B------:R-:W-:Y:S04]  /*02f0*/  LDS R24, [R3] ;  /* 0x0000000003187984 */ /* 0x000fe80000000800 */
[----:B------:R-:W0:Y:S04]  /*0300*/  LDS.128 R12, [R5] ;  /* 0x00000000050c7984 */ /* 0x000e280000000c00 */
[----:B------:R-:W1:Y:S04]  /*0310*/  LDS R26, [R3+0x80] ;  /* 0x00008000031a7984 */ /* 0x000e680000000800 */
[----:B------:R-:W2:Y:S04]  /*0320*/  LDS R27, [R3+0x100] ;  /* 0x00010000031b7984 */ /* 0x000ea80000000800 */
[----:B------:R-:W3:Y:S04]  /*0330*/  LDS R22, [R3+0x180] ;  /* 0x0001800003167984 */ /* 0x000ee80000000800 */
[----:B------:R-:W-:Y:S04]  /*0340*/  LDS.128 R8, [R5+0x10] ;  /* 0x0000100005087984 */ /* 0x000fe80000000c00 */
[----:B------:R-:W-:Y:S01]  /*0350*/  LDS R20, [R3+0x280] ;  /* 0x0002800003147984 */ /* 0x000fe20000000800 */
[----:B0-----:R-:W-:-:S03]  /*0360*/  FFMA R12, R12, R24, R25 ;  /* 0x000000180c0c7223 */ /* 0x001fc60000000019 */
[----:B------:R-:W0:Y:S01]  /*0370*/  LDS R25, [R3+0x200] ;  /* 0x0002000003197984 */ /* 0x000e220000000800 */
[----:B-1----:R-:W-:-:S03]  /*0380*/  FFMA R12, R26, R13, R12 ;  /* 0x0000000d1a0c7223 */ /* 0x002fc6000000000c */
[----:B------:R-:W-:Y:S01]  /*0390*/  LDS R24, [R3+0xb80] ;  /* 0x000b800003187984 */ /* 0x000fe20000000800 */
[----:B--2---:R-:W-:-:S03]  /*03a0*/  FFMA R13, R27, R14, R12 ;  /* 0x0000000e1b0d7223 */ /* 0x004fc6000000000c */
[----:B------:R-:W1:Y:S01]  /*03b0*/  LDS R27, [R3+0x300] ;  /* 0x00030000031b7984 */ /* 0x000e620000000800 */
[----:B---3--:R-:W-:-:S03]  /*03c0*/  FFMA R13, R22, R15, R13 ;  /* 0x0000000f160d7223 */ /* 0x008fc6000000000d */
[----:B------:R-:W2:Y:S01]  /*03d0*/  LDS R22, [R3+0x380] ;  /* 0x0003800003167984 */ /* 0x000ea20000000800 */
[----:B0-----:R-:W-:-:S03]  /*03e0*/  FFMA R29, R8, R25, R13 ;  /* 0x00000019081d7223 */ /* 0x001fc6000000000d */
[----:B------:R-:W-:Y:S04]  /*03f0*/  LDS R25, [R3+0x400] ;  /* 0x0004000003197984 */ /* 0x000fe80000000800 */
[----:B------:R-:W0:Y:S01]  /*0400*/  LDS.128 R12, [R5+0x20] ;  /* 0x00002000050c7984 */ /* 0x000e220000000c00 */
[----:B------:R-:W-:-:S03]  /*0410*/  FFMA R8, R20, R9, R29 ;  /* 0x0000000914087223 */ /* 0x000fc6000000001d */
[----:B------:R-:W3:Y:S01]  /*0420*/  LDS R20, [R3+0x480] ;  /* 0x0004800003147984 */ /* 0x000ee20000000800 */
[----:B-1----:R-:W-:-:S03]  /*0430*/  FFMA R9, R27, R10, R8 ;  /* 0x0000000a1b097223 */ /* 0x002fc60000000008 */
[----:B------:R-:W1:Y:S01]  /*0440*/  LDS R27, [R3+0x500] ;  /* 0x00050000031b7984 */ /* 0x000e620000000800 */
[----:B--2---:R-:W-:-:S03]  /*0450*/  FFMA R9, R22, R11, R9 ;  /* 0x0000000b16097223 */ /* 0x004fc60000000009 */
[----:B------:R-:W2:Y:S01]  /*0460*/  LDS R22, [R3+0x580] ;  /* 0x0005800003167984 */ /* 0x000ea20000000800 */
[----:B0-----:R-:W-:-:S03]  /*0470*/  FFMA R29, R12, R25, R9 ;  /* 0x000000190c1d7223 */ /* 0x001fc60000000009 */
[----:B------:R-:W-:Y:S04]  /*0480*/  LDS R25, [R3+0x600] ;  /* 0x0006000003197984 */ /* 0x000fe80000000800 */
[----:B------:R-:W0:Y:S01]  /*0490*/  LDS.128 R8, [R5+0x30] ;  /* 0x0000300005087984 */ /* 0x000e220000000c00 */
[----:B---3--:R-:W-:-:S03]  /*04a0*/  FFMA R12, R20, R13, R29 ;  /* 0x0000000d140c7223 */ /* 0x008fc6000000001d */
        /* <DEDUP_REMOVED lines=22> */
[----:B------:R-:W-:Y:S04]  /*0610*/  LDS R29, [R3+0xc00] ;  /* 0x000c0000031d7984 */ /* 0x000fe80000000800 */
[----:B------:R-:W-:Y:S01]  /*0620*/  LDS R22, [R3+0xc80] ;  /* 0x000c800003167984 */ /* 0x000fe20000000800 */
[----:B0-----:R-:W-:-:S03]  /*0630*/  FFMA R25, R8, R25, R13 ;  /* 0x0000001908197223 */ /* 0x001fc6000000000d */
[----:B------:R-:W0:Y:S01]  /*0640*/  LDS.128 R12, [R5+0x60] ;  /* 0x00006000050c7984 */ /* 0x000e220000000c00 */
[----:B---3--:R-:W-:-:S03]  /*0650*/  FFMA R20, R20, R9, R25 ;  /* 0x0000000914147223 */ /* 0x008fc60000000019 */
[----:B------:R-:W2:Y:S01]  /*0660*/  LDS R25, [R3+0xd00] ;  /* 0x000d000003197984 */ /* 0x000ea20000000800 */
[----:B-1----:R-:W-:-:S03]  /*0670*/  FFMA R27, R27, R10, R20 ;  /* 0x0000000a1b1b7223 */ /* 0x002fc60000000014 */
[----:B------:R-:W1:Y:S01]  /*0680*/  LDS R20, [R3+0xd80] ;  /* 0x000d800003147984 */ /* 0x000e620000000800 */
[----:B------:R-:W-:-:S03]  /*0690*/  FFMA R11, R24, R11, R27 ;  /* 0x0000000b180b7223 */ /* 0x000fc6000000001b */
[----:B------:R-:W-:Y:S01]  /*06a0*/  LDS R27, [R3+0xe00] ;  /* 0x000e0000031b7984 */ /* 0x000fe20000000800 */
[----:B0-----:R-:W-:-:S03]  /*06b0*/  FFMA R29, R12, R29, R11 ;  /* 0x0000001d0c1d7223 */ /* 0x001fc6000000000b */
[----:B------:R-:W0:Y:S01]  /*06c0*/  LDS.128 R8, [R5+0x70] ;  /* 0x0000700005087984 */ /* 0x000e220000000c00 */
[----:B------:R-:W-:-:S03]  /*06d0*/  FFMA R22, R22, R13, R29 ;  /* 0x0000000d16167223 */ /* 0x000fc6000000001d */
[----:B------:R-:W3:Y:S04]  /*06e0*/  LDS R29, [R3+0xe80] ;  /* 0x000e8000031d7984 */ /* 0x000ee80000000800 */
[----:B------:R-:W4:Y:S04]  /*06f0*/  LDS R13, [R3+0xf00] ;  /* 0x000f0000030d7984 */ /* 0x000f280000000800 */
[----:B------:R-:W5:Y:S01]  /*0700*/  LDS R12, [R3+0xf80] ;  /* 0x000f8000030c7984 */ /* 0x000f620000000800 */
[----:B--2---:R-:W-:Y:S01]  /*0710*/  FFMA R25, R25, R14, R22 ;  /* 0x0000000e19197223 */ /* 0x004fe20000000016 */
[----:B------:R-:W-:-:S03]  /*0720*/  IADD3 R16, PT, PT, R16, 0x1, RZ ;  /* 0x0000000110107810 */ /* 0x000fc60007ffe0ff */
[----:B-1----:R-:W-:Y:S01]  /*0730*/  FFMA R15, R20, R15, R25 ;  /* 0x0000000f140f7223 */ /* 0x002fe20000000019 */
[----:B------:R-:W-:Y:S01]  /*0740*/  BAR.SYNC.DEFER_BLOCKING 0x0 ;  /* 0x0000000000007b1d */ /* 0x000fe20000010000 */
[----:B------:R-:W-:Y:S02]  /*0750*/  ISETP.NE.AND P0, PT, R16, RZ, PT ;  /* 0x000000ff1000720c */ /* 0x000fe40003f05270 */
[----:B------:R-:W-:Y:S02]  /*0760*/  IADD3 R18, PT, PT, R18, 0x20, RZ ;  /* 0x0000002012127810 */ /* 0x000fe40007ffe0ff */
[----:B------:R-:W-:Y:S02]  /*0770*/  IADD3 R19, PT, PT, R19, 0x20, RZ ;  /* 0x0000002013137810 */ /* 0x000fe40007ffe0ff */
[----:B------:R-:W-:Y:S02]  /*0780*/  IADD3 R7, PT, PT, R7, 0x20, RZ ;  /* 0x0000002007077810 */ /* 0x000fe40007ffe0ff */
[----:B------:R-:W-:Y:S01]  /*0790*/  LEA R17, R6, R17, 0x5 ;  /* 0x0000001106117211 */ /* 0x000fe200078e28ff */
[----:B0-----:R-:W-:-:S04]  /*07a0*/  FFMA R8, R8, R27, R15 ;  /* 0x0000001b08087223 */ /* 0x001fc8000000000f */
[----:B---3--:R-:W-:-:S04]  /*07b0*/  FFMA R8, R29, R9, R8 ;  /* 0x000000091d087223 */ /* 0x008fc80000000008 */
[----:B----4-:R-:W-:-:S04]  /*07c0*/  FFMA R13, R13, R10, R8 ;  /* 0x0000000a0d0d7223 */ /* 0x010fc80000000008 */
[----:B-----5:R-:W-:Y:S01]  /*07d0*/  FFMA R25, R12, R11, R13 ;  /* 0x0000000b0c197223 */ /* 0x020fe2000000000d */
[----:B------:R-:W-:Y:S06]  /*07e0*/  @P0 BRA `(.L_x_1) ;  /* 0xfffffff800800947 */ /* 0x000fec000383ffff */
.L_x_0:
[----:B------:R-:W-:-:S04]  /*07f0*/  VIMNMX R3, PT, PT, R23, R21, !PT ;  /* 0x0000001517037248 */ /* 0x000fc80007fe0100 */
[----:B------:R-:W-:-:S13]  /*0800*/  ISETP.GE.AND P0, PT, R3, R6, PT ;  /* 0x000000060300720c */ /* 0x000fda0003f06270 */
[----:B------:R-:W-:Y:S05]  /*0810*/  @P0 EXIT ;  /* 0x000000000000094d */ /* 0x000fea0003800000 */
[----:B------:R-:W0:Y:S01]  /*0820*/  LDC.64 R2, c[0x0][0x390] ;  /* 0x0000e400ff027b82 */ /* 0x000e220000000a00 */
[----:B------:R-:W-:-:S04]  /*0830*/  IMAD R21, R23, R6, R21 ;  /* 0x0000000617157224 */ /* 0x000fc800078e0215 */
[----:B0-----:R-:W-:-:S05]  /*0840*/  IMAD.WIDE R2, R21, 0x4, R2 ;  /* 0x0000000415027825 */ /* 0x001fca00078e0202 */
[----:B------:R-:W-:Y:S01]  /*0850*/  STG.E desc[UR8][R2.64], R25 ;  /* 0x0000001902007986 */ /* 0x000fe2000c101908 */
[----:B------:R-:W-:Y:S05]  /*0860*/  EXIT ;  /* 0x000000000000794d */ /* 0x000fea0003800000 */
.L_x_2:
[----:B------:R-:W-:-:S00]  /*0870*/  BRA `(.L_x_2) ;  /* 0xfffffffc00fc7947 */ /* 0x000fc0000383ffff */
[----:B------:R-:W-:-:S00]  /*0880*/  NOP ;  /* 0x0000000000007918 */ /* 0x000fc00000000000 */
[----:B------:R-:W-:-:S00]  /*0890*/  NOP ;  /* 0x0000000000007918 */ /* 0x000fc00000000000 */
[----:B------:R-:W-:-:S00]  /*08a0*/  NOP ;  /* 0x0000000000007918 */ /* 0x000fc00000000000 */
[----:B------:R-:W-:-:S00]  /*08b0*/  NOP ;  /* 0x0000000000007918 */ /* 0x000fc00000000000 */
[----:B------:R-:W-:-:S00]  /*08c0*/  NOP ;  /* 0x0000000000007918 */ /* 0x000fc00000000000 */
[----:B------:R-:W-:-:S00]  /*08d0*/  NOP ;  /* 0x0000000000007918 */ /* 0x000fc00000000000 */
[----:B------:R-:W-:-:S00]  /*08e0*/  NOP ;  /* 0x0000000000007918 */ /* 0x000fc00000000000 */
[----:B------:R-:W-:-:S00]  /*08f0*/  NOP ;  /* 0x0000000000007918 */ /* 0x000fc00000000000 */
.L_x_3:


//--------------------- .nv.shared._Z15matrixMulKernelPfS_S_i --------------------------
	.section	.nv.shared._Z15matrixMulKernelPfS_S_i,"aw",@nobits
	.sectionflags	@""
	.align	4
.nv.shared._Z15matrixMulKernelPfS_S_i:
	.zero		9216


//--------------------- .nv.shared.reserved.0     --------------------------
	.section	.nv.shared.reserved.0,"aw",@nobits
	.weak		__nv_reservedSMEM_offset_0_alias
	.size		__nv_reservedSMEM_offset_0_alias, 0, 64
	.other		__nv_reservedSMEM_offset_0_alias,@"STO_CUDA_RESERVED_SHARED STV_DEFAULT"
__nv_reservedSMEM_offset_0_alias:
	.zero		0
	.zero		64


//--------------------- .nv.constant0._Z15matrixMulKernelPfS_S_i --------------------------
	.section	.nv.constant0._Z15matrixMulKernelPfS_S_i,"a",@progbits
	.sectionflags	@""
	.align	4
.nv.constant0._Z15matrixMulKernelPfS_S_i:
	.zero		924


//--------------------- SYMBOLS --------------------------

	.type		.nv.reservedSmem.offset0,@object
	.size		.nv.reservedSmem.offset0,0x4
	.type		.nv.reservedSmem.cap,@object
	.size		.nv.reservedSmem.cap,0x4
